//
// Generated by NVIDIA NVVM Compiler
//
// Compiler Build ID: CL-36424714
// Cuda compilation tools, release 13.0, V13.0.88
// Based on NVVM 20.0.0
//

.version 9.0
.target sm_100
.address_size 64

	// .globl	_Z3addiiPi

.visible .entry _Z3addiiPi(
	.param .u32 _Z3addiiPi_param_0,
	.param .u32 _Z3addiiPi_param_1,
	.param .u64 .ptr .align 1 _Z3addiiPi_param_2
)
{
	.reg .b32 	%r<4>;
	.reg .b64 	%rd<3>;

	ld.param.u32 	%r1, [_Z3addiiPi_param_0];
	ld.param.u32 	%r2, [_Z3addiiPi_param_1];
	ld.param.u64 	%rd1, [_Z3addiiPi_param_2];
	cvta.to.global.u64 	%rd2, %rd1;
	add.s32 	%r3, %r2, %r1;
	st.global.u32 	[%rd2], %r3;
	ret;

}
	// .globl	_Z12vecAddDevicePiS_S_
.visible .entry _Z12vecAddDevicePiS_S_(
	.param .u64 .ptr .align 1 _Z12vecAddDevicePiS_S__param_0,
	.param .u64 .ptr .align 1 _Z12vecAddDevicePiS_S__param_1,
	.param .u64 .ptr .align 1 _Z12vecAddDevicePiS_S__param_2
)
{
	.reg .pred 	%p<3>;
	.reg .b32 	%r<13>;
	.reg .b64 	%rd<11>;

	ld.param.u64 	%rd4, [_Z12vecAddDevicePiS_S__param_0];
	ld.param.u64 	%rd5, [_Z12vecAddDevicePiS_S__param_1];
	ld.param.u64 	%rd6, [_Z12vecAddDevicePiS_S__param_2];
	mov.u32 	%r6, %tid.x;
	mov.u32 	%r7, %ctaid.x;
	mov.u32 	%r1, %ntid.x;
	mad.lo.s32 	%r12, %r7, %r1, %r6;
	setp.gt.s32 	%p1, %r12, 16776959;
	@%p1 bra 	$L__BB1_3;
	mov.u32 	%r8, %nctaid.x;
	mul.lo.s32 	%r3, %r1, %r8;
	cvta.to.global.u64 	%rd1, %rd4;
	cvta.to.global.u64 	%rd2, %rd5;
	cvta.to.global.u64 	%rd3, %rd6;
$L__BB1_2:
	mul.wide.s32 	%rd7, %r12, 4;
	add.s64 	%rd8, %rd1, %rd7;
	ld.global.u32 	%r9, [%rd8];
	add.s64 	%rd9, %rd2, %rd7;
	ld.global.u32 	%r10, [%rd9];
	add.s32 	%r11, %r10, %r9;
	add.s64 	%rd10, %rd3, %rd7;
	st.global.u32 	[%rd10], %r11;
	add.s32 	%r12, %r12, %r3;
	setp.lt.s32 	%p2, %r12, 16776960;
	@%p2 bra 	$L__BB1_2;
$L__BB1_3:
	ret;

}
	// .globl	_Z12MatMulKernel6MatrixS_S_
.visible .entry _Z12MatMulKernel6MatrixS_S_(
	.param .align 8 .b8 _Z12MatMulKernel6MatrixS_S__param_0[16],
	.param .align 8 .b8 _Z12MatMulKernel6MatrixS_S__param_1[16],
	.param .align 8 .b8 _Z12MatMulKernel6MatrixS_S__param_2[16]
)
{
	.reg .pred 	%p<13>;
	.reg .b32 	%r<42>;
	.reg .b32 	%f<68>;
	.reg .b64 	%rd<53>;

	ld.param.u32 	%r3, [_Z12MatMulKernel6MatrixS_S__param_2+4];
	ld.param.u64 	%rd3, [_Z12MatMulKernel6MatrixS_S__param_2+8];
	ld.param.u32 	%r2, [_Z12MatMulKernel6MatrixS_S__param_1+4];
	ld.param.v2.u32 	{%r21, %r1}, [_Z12MatMulKernel6MatrixS_S__param_0];
	ld.param.u64 	%rd7, [_Z12MatMulKernel6MatrixS_S__param_1+8];
	ld.param.u64 	%rd8, [_Z12MatMulKernel6MatrixS_S__param_0+8];
	cvta.to.global.u64 	%rd1, %rd8;
	cvta.to.global.u64 	%rd2, %rd7;
	mov.u32 	%r22, %ctaid.y;
	mov.u32 	%r23, %ntid.y;
	mov.u32 	%r24, %tid.y;
	mad.lo.s32 	%r4, %r22, %r23, %r24;
	mov.u32 	%r25, %ctaid.x;
	mov.u32 	%r26, %ntid.x;
	mov.u32 	%r27, %tid.x;
	mad.lo.s32 	%r5, %r25, %r26, %r27;
	setp.gt.s32 	%p1, %r4, %r21;
	setp.gt.s32 	%p2, %r5, %r2;
	or.pred  	%p3, %p1, %p2;
	@%p3 bra 	$L__BB2_14;
	setp.lt.s32 	%p4, %r1, 1;
	mov.f32 	%f67, 0f00000000;
	@%p4 bra 	$L__BB2_13;
	mul.lo.s32 	%r6, %r1, %r4;
	and.b32  	%r7, %r1, 7;
	setp.lt.u32 	%p5, %r1, 8;
	mov.b32 	%r40, 0;
	mov.f32 	%f67, 0f00000000;
	@%p5 bra 	$L__BB2_5;
	and.b32  	%r40, %r1, 2147483640;
	neg.s32 	%r38, %r40;
	shl.b32 	%r10, %r2, 3;
	mul.wide.u32 	%rd9, %r6, 4;
	add.s64 	%rd10, %rd9, %rd1;
	add.s64 	%rd52, %rd10, 16;
	mov.f32 	%f67, 0f00000000;
	mul.wide.s32 	%rd13, %r2, 4;
	mov.u32 	%r37, %r5;
$L__BB2_4:
	.pragma "nounroll";
	ld.global.f32 	%f17, [%rd52+-16];
	mul.wide.s32 	%rd11, %r37, 4;
	add.s64 	%rd12, %rd2, %rd11;
	ld.global.f32 	%f18, [%rd12];
	fma.rn.f32 	%f19, %f17, %f18, %f67;
	ld.global.f32 	%f20, [%rd52+-12];
	add.s64 	%rd14, %rd12, %rd13;
	ld.global.f32 	%f21, [%rd14];
	fma.rn.f32 	%f22, %f20, %f21, %f19;
	ld.global.f32 	%f23, [%rd52+-8];
	add.s64 	%rd15, %rd14, %rd13;
	ld.global.f32 	%f24, [%rd15];
	fma.rn.f32 	%f25, %f23, %f24, %f22;
	ld.global.f32 	%f26, [%rd52+-4];
	add.s64 	%rd16, %rd15, %rd13;
	ld.global.f32 	%f27, [%rd16];
	fma.rn.f32 	%f28, %f26, %f27, %f25;
	ld.global.f32 	%f29, [%rd52];
	add.s64 	%rd17, %rd16, %rd13;
	ld.global.f32 	%f30, [%rd17];
	fma.rn.f32 	%f31, %f29, %f30, %f28;
	ld.global.f32 	%f32, [%rd52+4];
	add.s64 	%rd18, %rd17, %rd13;
	ld.global.f32 	%f33, [%rd18];
	fma.rn.f32 	%f34, %f32, %f33, %f31;
	ld.global.f32 	%f35, [%rd52+8];
	add.s64 	%rd19, %rd18, %rd13;
	ld.global.f32 	%f36, [%rd19];
	fma.rn.f32 	%f37, %f35, %f36, %f34;
	ld.global.f32 	%f38, [%rd52+12];
	add.s64 	%rd20, %rd19, %rd13;
	ld.global.f32 	%f39, [%rd20];
	fma.rn.f32 	%f67, %f38, %f39, %f37;
	add.s32 	%r38, %r38, 8;
	add.s32 	%r37, %r37, %r10;
	add.s64 	%rd52, %rd52, 32;
	setp.ne.s32 	%p6, %r38, 0;
	@%p6 bra 	$L__BB2_4;
$L__BB2_5:
	setp.eq.s32 	%p7, %r7, 0;
	@%p7 bra 	$L__BB2_13;
	and.b32  	%r16, %r1, 3;
	setp.lt.u32 	%p8, %r7, 4;
	@%p8 bra 	$L__BB2_8;
	add.s32 	%r29, %r40, %r6;
	mul.wide.u32 	%rd21, %r29, 4;
	add.s64 	%rd22, %rd1, %rd21;
	ld.global.f32 	%f41, [%rd22];
	mad.lo.s32 	%r30, %r40, %r2, %r5;
	mul.wide.s32 	%rd23, %r30, 4;
	add.s64 	%rd24, %rd2, %rd23;
	ld.global.f32 	%f42, [%rd24];
	fma.rn.f32 	%f43, %f41, %f42, %f67;
	cvt.u64.u32 	%rd25, %r6;
	cvt.u64.u32 	%rd26, %r40;
	add.s64 	%rd27, %rd26, %rd25;
	shl.b64 	%rd28, %rd27, 2;
	add.s64 	%rd29, %rd1, %rd28;
	ld.global.f32 	%f44, [%rd29+4];
	mul.wide.s32 	%rd30, %r2, 4;
	add.s64 	%rd31, %rd24, %rd30;
	ld.global.f32 	%f45, [%rd31];
	fma.rn.f32 	%f46, %f44, %f45, %f43;
	ld.global.f32 	%f47, [%rd29+8];
	add.s64 	%rd32, %rd31, %rd30;
	ld.global.f32 	%f48, [%rd32];
	fma.rn.f32 	%f49, %f47, %f48, %f46;
	ld.global.f32 	%f50, [%rd29+12];
	add.s64 	%rd33, %rd32, %rd30;
	ld.global.f32 	%f51, [%rd33];
	fma.rn.f32 	%f67, %f50, %f51, %f49;
	add.s32 	%r40, %r40, 4;
$L__BB2_8:
	setp.eq.s32 	%p9, %r16, 0;
	@%p9 bra 	$L__BB2_13;
	setp.eq.s32 	%p10, %r16, 1;
	@%p10 bra 	$L__BB2_11;
	add.s32 	%r31, %r40, %r6;
	mul.wide.u32 	%rd34, %r31, 4;
	add.s64 	%rd35, %rd1, %rd34;
	ld.global.f32 	%f53, [%rd35];
	mad.lo.s32 	%r32, %r40, %r2, %r5;
	mul.wide.s32 	%rd36, %r32, 4;
	add.s64 	%rd37, %rd2, %rd36;
	ld.global.f32 	%f54, [%rd37];
	fma.rn.f32 	%f55, %f53, %f54, %f67;
	cvt.u64.u32 	%rd38, %r6;
	cvt.u64.u32 	%rd39, %r40;
	add.s64 	%rd40, %rd39, %rd38;
	shl.b64 	%rd41, %rd40, 2;
	add.s64 	%rd42, %rd1, %rd41;
	ld.global.f32 	%f56, [%rd42+4];
	mul.wide.s32 	%rd43, %r2, 4;
	add.s64 	%rd44, %rd37, %rd43;
	ld.global.f32 	%f57, [%rd44];
	fma.rn.f32 	%f67, %f56, %f57, %f55;
	add.s32 	%r40, %r40, 2;
$L__BB2_11:
	and.b32  	%r33, %r1, 1;
	setp.eq.b32 	%p11, %r33, 1;
	not.pred 	%p12, %p11;
	@%p12 bra 	$L__BB2_13;
	add.s32 	%r34, %r40, %r6;
	mul.wide.u32 	%rd45, %r34, 4;
	add.s64 	%rd46, %rd1, %rd45;
	ld.global.f32 	%f58, [%rd46];
	mad.lo.s32 	%r35, %r40, %r2, %r5;
	mul.wide.s32 	%rd47, %r35, 4;
	add.s64 	%rd48, %rd2, %rd47;
	ld.global.f32 	%f59, [%rd48];
	fma.rn.f32 	%f67, %f58, %f59, %f67;
$L__BB2_13:
	mad.lo.s32 	%r36, %r3, %r4, %r5;
	cvta.to.global.u64 	%rd49, %rd3;
	mul.wide.s32 	%rd50, %r36, 4;
	add.s64 	%rd51, %rd49, %rd50;
	st.global.f32 	[%rd51], %f67;
$L__BB2_14:
	ret;

}


// ===== COMPILED SASS (sm_100) =====

	.target	sm_100

	.elftype	@"ET_EXEC"


//--------------------- .note.nv.tkinfo           --------------------------
	.section	.note.nv.tkinfo,"",@"SHT_NOTE"
	.sectionflags	@"SHF_NOTE_NV_TKINFO"
	.tkinfo
        /*0018*/ 	.word	0x00000002
        /*0030*/ 	.string	""
        /*0030*/ 	.string	"ptxas"
        /*0030*/ 	.string	"Cuda compilation tools, release 13.0, V13.0.88"
        /*0030*/ 	.string	"Build cuda_13.0.r13.0/compiler.36424714_0"
        /*0030*/ 	.string	"-arch sm_100 -m 64 "



//--------------------- .note.nv.cuinfo           --------------------------
	.section	.note.nv.cuinfo,"",@"SHT_NOTE"
	.sectionflags	@"SHF_NOTE_NV_CUINFO"
        /*0018*/ 	.short	0x0002
        /*001a*/ 	.short	0x0064
        /*001c*/ 	.short	0x0082
	.zero		2


//--------------------- .nv.info                  --------------------------
	.section	.nv.info,"",@"SHT_CUDA_INFO"
	.align	4


	//----- nvinfo : EIATTR_REGCOUNT
	.align		4
        /*0000*/ 	.byte	0x04, 0x2f
        /*0002*/ 	.short	(.L_1 - .L_0)
	.align		4
.L_0:
        /*0004*/ 	.word	index@(_Z3addiiPi)
        /*0008*/ 	.word	0x00000008


	//----- nvinfo : EIATTR_FRAME_SIZE
	.align		4
.L_1:
        /*000c*/ 	.byte	0x04, 0x11
        /*000e*/ 	.short	(.L_3 - .L_2)
	.align		4
.L_2:
        /*0010*/ 	.word	index@(_Z3addiiPi)
        /*0014*/ 	.word	0x00000000


	//----- nvinfo : EIATTR_REGCOUNT
	.align		4
.L_3:
        /*0018*/ 	.byte	0x04, 0x2f
        /*001a*/ 	.short	(.L_5 - .L_4)
	.align		4
.L_4:
        /*001c*/ 	.word	index@(_Z12vecAddDevicePiS_S_)
        /*0020*/ 	.word	0x00000014


	//----- nvinfo : EIATTR_FRAME_SIZE
	.align		4
.L_5:
        /*0024*/ 	.byte	0x04, 0x11
        /*0026*/ 	.short	(.L_7 - .L_6)
	.align		4
.L_6:
        /*0028*/ 	.word	index@(_Z12vecAddDevicePiS_S_)
        /*002c*/ 	.word	0x00000000


	//----- nvinfo : EIATTR_REGCOUNT
	.align		4
.L_7:
        /*0030*/ 	.byte	0x04, 0x2f
        /*0032*/ 	.short	(.L_9 - .L_8)
	.align		4
.L_8:
        /*0034*/ 	.word	index@(_Z12MatMulKernel6MatrixS_S_)
        /*0038*/ 	.word	0x00000020


	//----- nvinfo : EIATTR_FRAME_SIZE
	.align		4
.L_9:
        /*003c*/ 	.byte	0x04, 0x11
        /*003e*/ 	.short	(.L_11 - .L_10)
	.align		4
.L_10:
        /*0040*/ 	.word	index@(_Z12MatMulKernel6MatrixS_S_)
        /*0044*/ 	.word	0x00000000


	//----- nvinfo : EIATTR_MIN_STACK_SIZE
	.align		4
.L_11:
        /*0048*/ 	.byte	0x04, 0x12
        /*004a*/ 	.short	(.L_13 - .L_12)
	.align		4
.L_12:
        /*004c*/ 	.word	index@(_Z12MatMulKernel6MatrixS_S_)
        /*0050*/ 	.word	0x00000000


	//----- nvinfo : EIATTR_MIN_STACK_SIZE
	.align		4
.L_13:
        /*0054*/ 	.byte	0x04, 0x12
        /*0056*/ 	.short	(.L_15 - .L_14)
	.align		4
.L_14:
        /*0058*/ 	.word	index@(_Z12vecAddDevicePiS_S_)
        /*005c*/ 	.word	0x00000000


	//----- nvinfo : EIATTR_MIN_STACK_SIZE
	.align		4
.L_15:
        /*0060*/ 	.byte	0x04, 0x12
        /*0062*/ 	.short	(.L_17 - .L_16)
	.align		4
.L_16:
        /*0064*/ 	.word	index@(_Z3addiiPi)
        /*0068*/ 	.word	0x00000000
.L_17:


//--------------------- .nv.compat                --------------------------
	.section	.nv.compat,"",@"SHT_CUDA_COMPAT_INFO"
	.align	4
        /*0000*/ 	.byte	0x02, 0x09, 0x00, 0x00, 0x02, 0x02, 0x01, 0x00, 0x02, 0x05, 0x05, 0x00, 0x03, 0x07, 0x01, 0x01
        /*0010*/ 	.byte	0x02, 0x03, 0x00, 0x00, 0x02, 0x06, 0x01, 0x00, 0x04, 0x0b, 0x08, 0x00, 0x09, 0x00, 0x00, 0x00
        /*0020*/ 	.byte	0x00, 0x00, 0x00, 0x00


//--------------------- .nv.info._Z12MatMulKernel6MatrixS_S_ --------------------------
	.section	.nv.info._Z12MatMulKernel6MatrixS_S_,"",@"SHT_CUDA_INFO"
	.sectionflags	@""
	.align	4


	//----- nvinfo : EIATTR_CUDA_API_VERSION
	.align		4
        /*0000*/ 	.byte	0x04, 0x37
        /*0002*/ 	.short	(.L_19 - .L_18)
.L_18:
        /*0004*/ 	.word	0x00000082


	//----- nvinfo : EIATTR_KPARAM_INFO
	.align		4
.L_19:
        /*0008*/ 	.byte	0x04, 0x17
        /*000a*/ 	.short	(.L_21 - .L_20)
.L_20:
        /*000c*/ 	.word	0x00000000
        /*0010*/ 	.short	0x0002
        /*0012*/ 	.short	0x0020
        /*0014*/ 	.byte	0x00, 0xf0, 0x41, 0x00


	//----- nvinfo : EIATTR_KPARAM_INFO
	.align		4
.L_21:
        /*0018*/ 	.byte	0x04, 0x17
        /*001a*/ 	.short	(.L_23 - .L_22)
.L_22:
        /*001c*/ 	.word	0x00000000
        /*0020*/ 	.short	0x0001
        /*0022*/ 	.short	0x0010
        /*0024*/ 	.byte	0x00, 0xf0, 0x41, 0x00


	//----- nvinfo : EIATTR_KPARAM_INFO
	.align		4
.L_23:
        /*0028*/ 	.byte	0x04, 0x17
        /*002a*/ 	.short	(.L_25 - .L_24)
.L_24:
        /*002c*/ 	.word	0x00000000
        /*0030*/ 	.short	0x0000
        /*0032*/ 	.short	0x0000
        /*0034*/ 	.byte	0x00, 0xf0, 0x41, 0x00


	//----- nvinfo : EIATTR_SPARSE_MMA_MASK
	.align		4
.L_25:
        /*0038*/ 	.byte	0x03, 0x50
        /*003a*/ 	.short	0x0000


	//----- nvinfo : EIATTR_MAXREG_COUNT
	.align		4
        /*003c*/ 	.byte	0x03, 0x1b
        /*003e*/ 	.short	0x00ff


	//----- nvinfo : EIATTR_MERCURY_ISA_VERSION
	.align		4
        /*0040*/ 	.byte	0x03, 0x5f
        /*0042*/ 	.short	0x0101


	//----- nvinfo : EIATTR_VRC_CTA_INIT_COUNT
	.align		4
        /*0044*/ 	.byte	0x02, 0x4a
	.zero		1
	.zero		1


	//----- nvinfo : EIATTR_EXIT_INSTR_OFFSETS
	.align		4
        /*0048*/ 	.byte	0x04, 0x1c
        /*004a*/ 	.short	(.L_27 - .L_26)


	//   ....[0]....
.L_26:
        /*004c*/ 	.word	0x000000d0


	//   ....[1]....
        /*0050*/ 	.word	0x00000900


	//----- nvinfo : EIATTR_CBANK_PARAM_SIZE
	.align		4
.L_27:
        /*0054*/ 	.byte	0x03, 0x19
        /*0056*/ 	.short	0x0030


	//----- nvinfo : EIATTR_PARAM_CBANK
	.align		4
        /*0058*/ 	.byte	0x04, 0x0a
        /*005a*/ 	.short	(.L_29 - .L_28)
	.align		4
.L_28:
        /*005c*/ 	.word	index@(.nv.constant0._Z12MatMulKernel6MatrixS_S_)
        /*0060*/ 	.short	0x0380
        /*0062*/ 	.short	0x0030


	//----- nvinfo : EIATTR_SW_WAR
	.align		4
.L_29:
        /*0064*/ 	.byte	0x04, 0x36
        /*0066*/ 	.short	(.L_31 - .L_30)
.L_30:
        /*0068*/ 	.word	0x00000008
.L_31:


//--------------------- .nv.info._Z12vecAddDevicePiS_S_ --------------------------
	.section	.nv.info._Z12vecAddDevicePiS_S_,"",@"SHT_CUDA_INFO"
	.sectionflags	@""
	.align	4


	//----- nvinfo : EIATTR_CUDA_API_VERSION
	.align		4
        /*0000*/ 	.byte	0x04, 0x37
        /*0002*/ 	.short	(.L_33 - .L_32)
.L_32:
        /*0004*/ 	.word	0x00000082


	//----- nvinfo : EIATTR_KPARAM_INFO
	.align		4
.L_33:
        /*0008*/ 	.byte	0x04, 0x17
        /*000a*/ 	.short	(.L_35 - .L_34)
.L_34:
        /*000c*/ 	.word	0x00000000
        /*0010*/ 	.short	0x0002
        /*0012*/ 	.short	0x0010
        /*0014*/ 	.byte	0x00, 0xf5, 0x21, 0x00


	//----- nvinfo : EIATTR_KPARAM_INFO
	.align		4
.L_35:
        /*0018*/ 	.byte	0x04, 0x17
        /*001a*/ 	.short	(.L_37 - .L_36)
.L_36:
        /*001c*/ 	.word	0x00000000
        /*0020*/ 	.short	0x0001
        /*0022*/ 	.short	0x0008
        /*0024*/ 	.byte	0x00, 0xf5, 0x21, 0x00


	//----- nvinfo : EIATTR_KPARAM_INFO
	.align		4
.L_37:
        /*0028*/ 	.byte	0x04, 0x17
        /*002a*/ 	.short	(.L_39 - .L_38)
.L_38:
        /*002c*/ 	.word	0x00000000
        /*0030*/ 	.short	0x0000
        /*0032*/ 	.short	0x0000
        /*0034*/ 	.byte	0x00, 0xf5, 0x21, 0x00


	//----- nvinfo : EIATTR_SPARSE_MMA_MASK
	.align		4
.L_39:
        /*0038*/ 	.byte	0x03, 0x50
        /*003a*/ 	.short	0x0000


	//----- nvinfo : EIATTR_MAXREG_COUNT
	.align		4
        /*003c*/ 	.byte	0x03, 0x1b
        /*003e*/ 	.short	0x00ff


	//----- nvinfo : EIATTR_MERCURY_ISA_VERSION
	.align		4
        /*0040*/ 	.byte	0x03, 0x5f
        /*0042*/ 	.short	0x0101


	//----- nvinfo : EIATTR_VRC_CTA_INIT_COUNT
	.align		4
        /*0044*/ 	.byte	0x02, 0x4a
	.zero		1
	.zero		1


	//----- nvinfo : EIATTR_EXIT_INSTR_OFFSETS
	.align		4
        /*0048*/ 	.byte	0x04, 0x1c
        /*004a*/ 	.short	(.L_41 - .L_40)


	//   ....[0]....
.L_40:
        /*004c*/ 	.word	0x00000060


	//   ....[1]....
        /*0050*/ 	.word	0x00000170


	//----- nvinfo : EIATTR_CRS_STACK_SIZE
	.align		4
.L_41:
        /*0054*/ 	.byte	0x04, 0x1e
        /*0056*/ 	.short	(.L_43 - .L_42)
.L_42:
        /*0058*/ 	.word	0x00000000


	//----- nvinfo : EIATTR_CBANK_PARAM_SIZE
	.align		4
.L_43:
        /*005c*/ 	.byte	0x03, 0x19
        /*005e*/ 	.short	0x0018


	//----- nvinfo : EIATTR_PARAM_CBANK
	.align		4
        /*0060*/ 	.byte	0x04, 0x0a
        /*0062*/ 	.short	(.L_45 - .L_44)
	.align		4
.L_44:
        /*0064*/ 	.word	index@(.nv.constant0._Z12vecAddDevicePiS_S_)
        /*0068*/ 	.short	0x0380
        /*006a*/ 	.short	0x0018


	//----- nvinfo : EIATTR_SW_WAR
	.align		4
.L_45:
        /*006c*/ 	.byte	0x04, 0x36
        /*006e*/ 	.short	(.L_47 - .L_46)
.L_46:
        /*0070*/ 	.word	0x00000008
.L_47:


//--------------------- .nv.info._Z3addiiPi       --------------------------
	.section	.nv.info._Z3addiiPi,"",@"SHT_CUDA_INFO"
	.sectionflags	@""
	.align	4


	//----- nvinfo : EIATTR_CUDA_API_VERSION
	.align		4
        /*0000*/ 	.byte	0x04, 0x37
        /*0002*/ 	.short	(.L_49 - .L_48)
.L_48:
        /*0004*/ 	.word	0x00000082


	//----- nvinfo : EIATTR_KPARAM_INFO
	.align		4
.L_49:
        /*0008*/ 	.byte	0x04, 0x17
        /*000a*/ 	.short	(.L_51 - .L_50)
.L_50:
        /*000c*/ 	.word	0x00000000
        /*0010*/ 	.short	0x0002
        /*0012*/ 	.short	0x0008
        /*0014*/ 	.byte	0x00, 0xf5, 0x21, 0x00


	//----- nvinfo : EIATTR_KPARAM_INFO
	.align		4
.L_51:
        /*0018*/ 	.byte	0x04, 0x17
        /*001a*/ 	.short	(.L_53 - .L_52)
.L_52:
        /*001c*/ 	.word	0x00000000
        /*0020*/ 	.short	0x0001
        /*0022*/ 	.short	0x0004
        /*0024*/ 	.byte	0x00, 0xf0, 0x11, 0x00


	//----- nvinfo : EIATTR_KPARAM_INFO
	.align		4
.L_53:
        /*0028*/ 	.byte	0x04, 0x17
        /*002a*/ 	.short	(.L_55 - .L_54)
.L_54:
        /*002c*/ 	.word	0x00000000
        /*0030*/ 	.short	0x0000
        /*0032*/ 	.short	0x0000
        /*0034*/ 	.byte	0x00, 0xf0, 0x11, 0x00


	//----- nvinfo : EIATTR_SPARSE_MMA_MASK
	.align		4
.L_55:
        /*0038*/ 	.byte	0x03, 0x50
        /*003a*/ 	.short	0x0000


	//----- nvinfo : EIATTR_MAXREG_COUNT
	.align		4
        /*003c*/ 	.byte	0x03, 0x1b
        /*003e*/ 	.short	0x00ff


	//----- nvinfo : EIATTR_MERCURY_ISA_VERSION
	.align		4
        /*0040*/ 	.byte	0x03, 0x5f
        /*0042*/ 	.short	0x0101


	//----- nvinfo : EIATTR_VRC_CTA_INIT_COUNT
	.align		4
        /*0044*/ 	.byte	0x02, 0x4a
	.zero		1
	.zero		1


	//----- nvinfo : EIATTR_EXIT_INSTR_OFFSETS
	.align		4
        /*0048*/ 	.byte	0x04, 0x1c
        /*004a*/ 	.short	(.L_57 - .L_56)


	//   ....[0]....
.L_56:
        /*004c*/ 	.word	0x00000060


	//----- nvinfo : EIATTR_CBANK_PARAM_SIZE
	.align		4
.L_57:
        /*0050*/ 	.byte	0x03, 0x19
        /*0052*/ 	.short	0x0010


	//----- nvinfo : EIATTR_PARAM_CBANK
	.align		4
        /*0054*/ 	.byte	0x04, 0x0a
        /*0056*/ 	.short	(.L_59 - .L_58)
	.align		4
.L_58:
        /*0058*/ 	.word	index@(.nv.constant0._Z3addiiPi)
        /*005c*/ 	.short	0x0380
        /*005e*/ 	.short	0x0010


	//----- nvinfo : EIATTR_SW_WAR
	.align		4
.L_59:
        /*0060*/ 	.byte	0x04, 0x36
        /*0062*/ 	.short	(.L_61 - .L_60)
.L_60:
        /*0064*/ 	.word	0x00000008
.L_61:


//--------------------- .nv.callgraph             --------------------------
	.section	.nv.callgraph,"",@"SHT_CUDA_CALLGRAPH"
	.align	4
	.sectionentsize	8
	.align		4
        /*0000*/ 	.word	0x00000000
	.align		4
        /*0004*/ 	.word	0xffffffff
	.align		4
        /*0008*/ 	.word	0x00000000
	.align		4
        /*000c*/ 	.word	0xfffffffe
	.align		4
        /*0010*/ 	.word	0x00000000
	.align		4
        /*0014*/ 	.word	0xfffffffd
	.align		4
        /*0018*/ 	.word	0x00000000
	.align		4
        /*001c*/ 	.word	0xfffffffc


//--------------------- .text._Z12MatMulKernel6MatrixS_S_ --------------------------
	.section	.text._Z12MatMulKernel6MatrixS_S_,"ax",@progbits
	.align	128
        .global         _Z12MatMulKernel6MatrixS_S_
        .type           _Z12MatMulKernel6MatrixS_S_,@function
        .size           _Z12MatMulKernel6MatrixS_S_,(.L_x_8 - _Z12MatMulKernel6MatrixS_S_)
        .other          _Z12MatMulKernel6MatrixS_S_,@"STO_CUDA_ENTRY STV_DEFAULT"
_Z12MatMulKernel6MatrixS_S_:
.text._Z12MatMulKernel6MatrixS_S_:
[----:B------:R-:W-:Y:S01]  /*0000*/  LDC R1, c[0x0][0x37c] ;  /* 0x0000df00ff017b82 */ /* 0x000fe20000000800 */
[----:B------:R-:W0:Y:S07]  /*0010*/  S2R R3, SR_TID.X ;  /* 0x0000000000037919 */ /* 0x000e2e0000002100 */
[----:B------:R-:W1:Y:S01]  /*0020*/  LDC R19, c[0x0][0x364] ;  /* 0x0000d900ff137b82 */ /* 0x000e620000000800 */
[----:B------:R-:W2:Y:S01]  /*0030*/  LDCU UR6, c[0x0][0x380] ;  /* 0x00007000ff0677ac */ /* 0x000ea20008000800 */
[----:B------:R-:W1:Y:S06]  /*0040*/  S2R R2, SR_TID.Y ;  /* 0x0000000000027919 */ /* 0x000e6c0000002200 */
[----:B------:R-:W0:Y:S08]  /*0050*/  S2UR UR5, SR_CTAID.X ;  /* 0x00000000000579c3 */ /* 0x000e300000002500 */
[----:B------:R-:W0:Y:S08]  /*0060*/  LDC R0, c[0x0][0x360] ;  /* 0x0000d800ff007b82 */ /* 0x000e300000000800 */
[----:B------:R-:W1:Y:S08]  /*0070*/  S2UR UR4, SR_CTAID.Y ;  /* 0x00000000000479c3 */ /* 0x000e700000002600 */
[----:B------:R-:W3:Y:S01]  /*0080*/  LDC R17, c[0x0][0x394] ;  /* 0x0000e500ff117b82 */ /* 0x000ee20000000800 */
[----:B0-----:R-:W-:-:S02]  /*0090*/  IMAD R0, R0, UR5, R3 ;  /* 0x0000000500007c24 */ /* 0x001fc4000f8e0203 */
[----:B-1----:R-:W-:-:S03]  /*00a0*/  IMAD R19, R19, UR4, R2 ;  /* 0x0000000413137c24 */ /* 0x002fc6000f8e0202 */
[----:B---3--:R-:W-:-:S04]  /*00b0*/  ISETP.GT.AND P0, PT, R0, R17, PT ;  /* 0x000000110000720c */ /* 0x008fc80003f04270 */
[----:B--2---:R-:W-:-:S13]  /*00c0*/  ISETP.GT.OR P0, PT, R19, UR6, P0 ;  /* 0x0000000613007c0c */ /* 0x004fda0008704670 */
[----:B------:R-:W-:Y:S05]  /*00d0*/  @P0 EXIT ;  /* 0x000000000000094d */ /* 0x000fea0003800000 */
[----:B------:R-:W0:Y:S01]  /*00e0*/  LDC R16, c[0x0][0x384] ;  /* 0x0000e100ff107b82 */ /* 0x000e220000000800 */
[----:B------:R-:W1:Y:S01]  /*00f0*/  LDCU.64 UR4, c[0x0][0x358] ;  /* 0x00006b00ff0477ac */ /* 0x000e620008000a00 */
[----:B------:R-:W-:Y:S01]  /*0100*/  HFMA2 R24, -RZ, RZ, 0, 0 ;  /* 0x00000000ff187431 */ /* 0x000fe200000001ff */
[----:B0-----:R-:W-:-:S13]  /*0110*/  ISETP.GE.AND P0, PT, R16, 0x1, PT ;  /* 0x000000011000780c */ /* 0x001fda0003f06270 */
[----:B-1----:R-:W-:Y:S05]  /*0120*/  @!P0 BRA `(.L_x_0) ;  /* 0x0000000400e08947 */ /* 0x002fea0003800000 */
[C---:B------:R-:W-:Y:S01]  /*0130*/  ISETP.GE.U32.AND P1, PT, R16.reuse, 0x8, PT ;  /* 0x000000081000780c */ /* 0x040fe20003f26070 */
[----:B------:R-:W-:Y:S01]  /*0140*/  IMAD R20, R19, R16, RZ ;  /* 0x0000001013147224 */ /* 0x000fe200078e02ff */
[----:B------:R-:W-:Y:S02]  /*0150*/  LOP3.LUT R27, R16, 0x7, RZ, 0xc0, !PT ;  /* 0x00000007101b7812 */ /* 0x000fe400078ec0ff */
[----:B------:R-:W-:Y:S02]  /*0160*/  MOV R21, RZ ;  /* 0x000000ff00157202 */ /* 0x000fe40000000f00 */
[----:B------:R-:W-:Y:S02]  /*0170*/  ISETP.NE.AND P0, PT, R27, RZ, PT ;  /* 0x000000ff1b00720c */ /* 0x000fe40003f05270 */
[----:B------:R-:W-:-:S05]  /*0180*/  MOV R24, RZ ;  /* 0x000000ff00187202 */ /* 0x000fca0000000f00 */
[----:B------:R-:W-:Y:S06]  /*0190*/  @!P1 BRA `(.L_x_1) ;  /* 0x0000000000c49947 */ /* 0x000fec0003800000 */
[----:B------:R-:W0:Y:S01]  /*01a0*/  LDC.64 R2, c[0x0][0x388] ;  /* 0x0000e200ff027b82 */ /* 0x000e220000000a00 */
[----:B------:R-:W-:Y:S02]  /*01b0*/  LOP3.LUT R21, R16, 0x7ffffff8, RZ, 0xc0, !PT ;  /* 0x7ffffff810157812 */ /* 0x000fe400078ec0ff */
[----:B------:R-:W-:Y:S02]  /*01c0*/  MOV R24, RZ ;  /* 0x000000ff00187202 */ /* 0x000fe40000000f00 */
[----:B------:R-:W-:Y:S02]  /*01d0*/  MOV R18, R0 ;  /* 0x0000000000127202 */ /* 0x000fe40000000f00 */
[----:B------:R-:W-:Y:S01]  /*01e0*/  IADD3 R22, PT, PT, -R21, RZ, RZ ;  /* 0x000000ff15167210 */ /* 0x000fe20007ffe1ff */
[----:B0-----:R-:W-:-:S03]  /*01f0*/  IMAD.WIDE.U32 R2, R20, 0x4, R2 ;  /* 0x0000000414027825 */ /* 0x001fc600078e0002 */
[----:B------:R-:W-:-:S04]  /*0200*/  IADD3 R4, P1, PT, R2, 0x10, RZ ;  /* 0x0000001002047810 */ /* 0x000fc80007f3e0ff */
[----:B------:R-:W-:-:S09]  /*0210*/  IADD3.X R5, PT, PT, RZ, R3, RZ, P1, !PT ;  /* 0x00000003ff057210 */ /* 0x000fd20000ffe4ff */
.L_x_2:
[----:B------:R-:W0:Y:S01]  /*0220*/  LDC.64 R14, c[0x0][0x398] ;  /* 0x0000e600ff0e7b82 */ /* 0x000e220000000a00 */
[----:B------:R-:W-:Y:S02]  /*0230*/  MOV R2, R4 ;  /* 0x0000000400027202 */ /* 0x000fe40000000f00 */
[----:B------:R-:W-:-:S05]  /*0240*/  MOV R3, R5 ;  /* 0x0000000500037202 */ /* 0x000fca0000000f00 */
[----:B------:R-:W2:Y:S04]  /*0250*/  LDG.E R25, desc[UR4][R2.64+-0x10] ;  /* 0xfffff00402197981 */ /* 0x000ea8000c1e1900 */
[----:B------:R-:W3:Y:S04]  /*0260*/  LDG.E R23, desc[UR4][R2.64+-0xc] ;  /* 0xfffff40402177981 */ /* 0x000ee8000c1e1900 */
[----:B------:R-:W4:Y:S04]  /*0270*/  LDG.E R29, desc[UR4][R2.64+-0x8] ;  /* 0xfffff804021d7981 */ /* 0x000f28000c1e1900 */
[----:B------:R-:W5:Y:S01]  /*0280*/  LDG.E R28, desc[UR4][R2.64+-0x4] ;  /* 0xfffffc04021c7981 */ /* 0x000f62000c1e1900 */
[----:B0-----:R-:W-:-:S05]  /*0290*/  IMAD.WIDE R14, R18, 0x4, R14 ;  /* 0x00000004120e7825 */ /* 0x001fca00078e020e */
[----:B------:R0:W2:Y:S01]  /*02a0*/  LDG.E R26, desc[UR4][R14.64] ;  /* 0x000000040e1a7981 */ /* 0x0000a2000c1e1900 */
[----:B------:R-:W-:-:S04]  /*02b0*/  IMAD.WIDE R12, R17, 0x4, R14 ;  /* 0x00000004110c7825 */ /* 0x000fc800078e020e */
[C---:B------:R-:W-:Y:S02]  /*02c0*/  IMAD.WIDE R4, R17.reuse, 0x4, R12 ;  /* 0x0000000411047825 */ /* 0x040fe400078e020c */
[----:B------:R-:W3:Y:S02]  /*02d0*/  LDG.E R12, desc[UR4][R12.64] ;  /* 0x000000040c0c7981 */ /* 0x000ee4000c1e1900 */
[C---:B------:R-:W-:Y:S02]  /*02e0*/  IMAD.WIDE R8, R17.reuse, 0x4, R4 ;  /* 0x0000000411087825 */ /* 0x040fe400078e0204 */
[----:B------:R-:W4:Y:S02]  /*02f0*/  LDG.E R4, desc[UR4][R4.64] ;  /* 0x0000000404047981 */ /* 0x000f24000c1e1900 */
[C---:B------:R-:W-:Y:S02]  /*0300*/  IMAD.WIDE R6, R17.reuse, 0x4, R8 ;  /* 0x0000000411067825 */ /* 0x040fe400078e0208 */
[----:B------:R-:W5:Y:S02]  /*0310*/  LDG.E R8, desc[UR4][R8.64] ;  /* 0x0000000408087981 */ /* 0x000f64000c1e1900 */
[----:B------:R-:W-:-:S02]  /*0320*/  IMAD.WIDE R10, R17, 0x4, R6 ;  /* 0x00000004110a7825 */ /* 0x000fc400078e0206 */
[----:B------:R-:W5:Y:S04]  /*0330*/  LDG.E R5, desc[UR4][R2.64] ;  /* 0x0000000402057981 */ /* 0x000f68000c1e1900 */
[----:B------:R-:W5:Y:S01]  /*0340*/  LDG.E R6, desc[UR4][R6.64] ;  /* 0x0000000406067981 */ /* 0x000f62000c1e1900 */
[----:B0-----:R-:W-:-:S03]  /*0350*/  IMAD.WIDE R14, R17, 0x4, R10 ;  /* 0x00000004110e7825 */ /* 0x001fc600078e020a */
[----:B------:R-:W5:Y:S04]  /*0360*/  LDG.E R10, desc[UR4][R10.64] ;  /* 0x000000040a0a7981 */ /* 0x000f68000c1e1900 */
[----:B------:R-:W5:Y:S04]  /*0370*/  LDG.E R13, desc[UR4][R14.64] ;  /* 0x000000040e0d7981 */ /* 0x000f68000c1e1900 */
[----:B------:R-:W5:Y:S04]  /*0380*/  LDG.E R7, desc[UR4][R2.64+0x4] ;  /* 0x0000040402077981 */ /* 0x000f68000c1e1900 */
[----:B------:R-:W5:Y:S01]  /*0390*/  LDG.E R9, desc[UR4][R2.64+0xc] ;  /* 0x00000c0402097981 */ /* 0x000f62000c1e1900 */
[----:B--2---:R-:W-:Y:S01]  /*03a0*/  FFMA R26, R25, R26, R24 ;  /* 0x0000001a191a7223 */ /* 0x004fe20000000018 */
[----:B------:R-:W-:-:S02]  /*03b0*/  IMAD.WIDE R24, R17, 0x4, R14 ;  /* 0x0000000411187825 */ /* 0x000fc400078e020e */
[----:B------:R-:W2:Y:S04]  /*03c0*/  LDG.E R14, desc[UR4][R2.64+0x8] ;  /* 0x00000804020e7981 */ /* 0x000ea8000c1e1900 */
[----:B------:R-:W2:Y:S01]  /*03d0*/  LDG.E R24, desc[UR4][R24.64] ;  /* 0x0000000418187981 */ /* 0x000ea2000c1e1900 */
[----:B---3--:R-:W-:Y:S01]  /*03e0*/  FFMA R12, R23, R12, R26 ;  /* 0x0000000c170c7223 */ /* 0x008fe2000000001a */
[----:B------:R-:W-:-:S03]  /*03f0*/  IADD3 R22, PT, PT, R22, 0x8, RZ ;  /* 0x0000000816167810 */ /* 0x000fc60007ffe0ff */
[----:B----4-:R-:W-:Y:S01]  /*0400*/  FFMA R29, R29, R4, R12 ;  /* 0x000000041d1d7223 */ /* 0x010fe2000000000c */
[----:B------:R-:W-:-:S03]  /*0410*/  ISETP.NE.AND P1, PT, R22, RZ, PT ;  /* 0x000000ff1600720c */ /* 0x000fc60003f25270 */
[----:B-----5:R-:W-:Y:S01]  /*0420*/  FFMA R8, R28, R8, R29 ;  /* 0x000000081c087223 */ /* 0x020fe2000000001d */
[----:B------:R-:W-:-:S03]  /*0430*/  IADD3 R4, P2, PT, R2, 0x20, RZ ;  /* 0x0000002002047810 */ /* 0x000fc60007f5e0ff */
[----:B------:R-:W-:Y:S01]  /*0440*/  FFMA R6, R5, R6, R8 ;  /* 0x0000000605067223 */ /* 0x000fe20000000008 */
[----:B------:R-:W-:Y:S02]  /*0450*/  IADD3.X R5, PT, PT, RZ, R3, RZ, P2, !PT ;  /* 0x00000003ff057210 */ /* 0x000fe400017fe4ff */
[----:B------:R-:W-:Y:S01]  /*0460*/  LEA R18, R17, R18, 0x3 ;  /* 0x0000001211127211 */ /* 0x000fe200078e18ff */
[----:B------:R-:W-:-:S04]  /*0470*/  FFMA R7, R7, R10, R6 ;  /* 0x0000000a07077223 */ /* 0x000fc80000000006 */
[----:B--2---:R-:W-:-:S04]  /*0480*/  FFMA R14, R14, R13, R7 ;  /* 0x0000000d0e0e7223 */ /* 0x004fc80000000007 */
[----:B------:R-:W-:Y:S01]  /*0490*/  FFMA R24, R9, R24, R14 ;  /* 0x0000001809187223 */ /* 0x000fe2000000000e */
[----:B------:R-:W-:Y:S06]  /*04a0*/  @P1 BRA `(.L_x_2) ;  /* 0xfffffffc005c1947 */ /* 0x000fec000383ffff */
.L_x_1:
[----:B------:R-:W-:Y:S05]  /*04b0*/  @!P0 BRA `(.L_x_0) ;  /* 0x0000000000fc8947 */ /* 0x000fea0003800000 */
[----:B------:R-:W-:Y:S02]  /*04c0*/  ISETP.GE.U32.AND P1, PT, R27, 0x4, PT ;  /* 0x000000041b00780c */ /* 0x000fe40003f26070 */
[----:B------:R-:W-:-:S04]  /*04d0*/  LOP3.LUT R14, R16, 0x3, RZ, 0xc0, !PT ;  /* 0x00000003100e7812 */ /* 0x000fc800078ec0ff */
[----:B------:R-:W-:-:S07]  /*04e0*/  ISETP.NE.AND P0, PT, R14, RZ, PT ;  /* 0x000000ff0e00720c */ /* 0x000fce0003f05270 */
[----:B------:R-:W-:Y:S06]  /*04f0*/  @!P1 BRA `(.L_x_3) ;  /* 0x00000000006c9947 */ /* 0x000fec0003800000 */
[----:B------:R-:W0:Y:S01]  /*0500*/  LDC.64 R4, c[0x0][0x398] ;  /* 0x0000e600ff047b82 */ /* 0x000e220000000a00 */
[----:B------:R-:W1:Y:S01]  /*0510*/  LDCU.64 UR6, c[0x0][0x388] ;  /* 0x00007100ff0677ac */ /* 0x000e620008000a00 */
[----:B------:R-:W-:Y:S01]  /*0520*/  IMAD R7, R21, R17, R0 ;  /* 0x0000001115077224 */ /* 0x000fe200078e0200 */
[CC--:B------:R-:W-:Y:S02]  /*0530*/  IADD3 R3, PT, PT, R20.reuse, R21.reuse, RZ ;  /* 0x0000001514037210 */ /* 0x0c0fe40007ffe0ff */
[----:B------:R-:W-:-:S03]  /*0540*/  IADD3 R8, P1, PT, R20, R21, RZ ;  /* 0x0000001514087210 */ /* 0x000fc60007f3e0ff */
[----:B------:R-:W2:Y:S01]  /*0550*/  LDC.64 R12, c[0x0][0x388] ;  /* 0x0000e200ff0c7b82 */ /* 0x000ea20000000a00 */
[----:B0-----:R-:W-:-:S04]  /*0560*/  IMAD.WIDE R4, R7, 0x4, R4 ;  /* 0x0000000407047825 */ /* 0x001fc800078e0204 */
[----:B------:R-:W-:Y:S02]  /*0570*/  IMAD.WIDE R6, R17, 0x4, R4 ;  /* 0x0000000411067825 */ /* 0x000fe400078e0204 */
[----:B------:R-:W3:Y:S02]  /*0580*/  LDG.E R4, desc[UR4][R4.64] ;  /* 0x0000000404047981 */ /* 0x000ee4000c1e1900 */
[----:B--2---:R-:W-:Y:S01]  /*0590*/  IMAD.WIDE.U32 R12, R3, 0x4, R12 ;  /* 0x00000004030c7825 */ /* 0x004fe200078e000c */
[----:B------:R-:W-:Y:S02]  /*05a0*/  IADD3.X R3, PT, PT, RZ, RZ, RZ, P1, !PT ;  /* 0x000000ffff037210 */ /* 0x000fe40000ffe4ff */
[----:B-1----:R-:W-:-:S03]  /*05b0*/  LEA R2, P1, R8, UR6, 0x2 ;  /* 0x0000000608027c11 */ /* 0x002fc6000f8210ff */
[----:B------:R-:W3:Y:S01]  /*05c0*/  LDG.E R13, desc[UR4][R12.64] ;  /* 0x000000040c0d7981 */ /* 0x000ee2000c1e1900 */
[----:B------:R-:W-:Y:S01]  /*05d0*/  LEA.HI.X R3, R8, UR7, R3, 0x2, P1 ;  /* 0x0000000708037c11 */ /* 0x000fe200088f1403 */
[C---:B------:R-:W-:Y:S02]  /*05e0*/  IMAD.WIDE R8, R17.reuse, 0x4, R6 ;  /* 0x0000000411087825 */ /* 0x040fe400078e0206 */
[----:B------:R-:W2:Y:S04]  /*05f0*/  LDG.E R6, desc[UR4][R6.64] ;  /* 0x0000000406067981 */ /* 0x000ea8000c1e1900 */
[----:B------:R-:W2:Y:S01]  /*0600*/  LDG.E R15, desc[UR4][R2.64+0x4] ;  /* 0x00000404020f7981 */ /* 0x000ea2000c1e1900 */
[----:B------:R-:W-:-:S03]  /*0610*/  IMAD.WIDE R10, R17, 0x4, R8 ;  /* 0x00000004110a7825 */ /* 0x000fc600078e0208 */
[----:B------:R-:W4:Y:S04]  /*0620*/  LDG.E R22, desc[UR4][R8.64] ;  /* 0x0000000408167981 */ /* 0x000f28000c1e1900 */
[----:B------:R-:W4:Y:S04]  /*0630*/  LDG.E R18, desc[UR4][R2.64+0x8] ;  /* 0x0000080402127981 */ /* 0x000f28000c1e1900 */
[----:B------:R-:W5:Y:S04]  /*0640*/  LDG.E R26, desc[UR4][R2.64+0xc] ;  /* 0x00000c04021a7981 */ /* 0x000f68000c1e1900 */
[----:B------:R-:W5:Y:S01]  /*0650*/  LDG.E R10, desc[UR4][R10.64] ;  /* 0x000000040a0a7981 */ /* 0x000f62000c1e1900 */
[----:B------:R-:W-:Y:S01]  /*0660*/  IADD3 R21, PT, PT, R21, 0x4, RZ ;  /* 0x0000000415157810 */ /* 0x000fe20007ffe0ff */
[----:B---3--:R-:W-:-:S04]  /*0670*/  FFMA R24, R13, R4, R24 ;  /* 0x000000040d187223 */ /* 0x008fc80000000018 */
[----:B--2---:R-:W-:-:S04]  /*0680*/  FFMA R15, R15, R6, R24 ;  /* 0x000000060f0f7223 */ /* 0x004fc80000000018 */
[----:B----4-:R-:W-:-:S04]  /*0690*/  FFMA R15, R18, R22, R15 ;  /* 0x00000016120f7223 */ /* 0x010fc8000000000f */
[----:B-----5:R-:W-:-:S07]  /*06a0*/  FFMA R24, R26, R10, R15 ;  /* 0x0000000a1a187223 */ /* 0x020fce000000000f */
.L_x_3:
[----:B------:R-:W-:Y:S05]  /*06b0*/  @!P0 BRA `(.L_x_0) ;  /* 0x00000000007c8947 */ /* 0x000fea0003800000 */
[----:B------:R-:W-:Y:S02]  /*06c0*/  ISETP.NE.AND P1, PT, R14, 0x1, PT ;  /* 0x000000010e00780c */ /* 0x000fe40003f25270 */
[----:B------:R-:W-:-:S04]  /*06d0*/  LOP3.LUT R16, R16, 0x1, RZ, 0xc0, !PT ;  /* 0x0000000110107812 */ /* 0x000fc800078ec0ff */
[----:B------:R-:W-:-:S07]  /*06e0*/  ISETP.NE.U32.AND P0, PT, R16, 0x1, PT ;  /* 0x000000011000780c */ /* 0x000fce0003f05070 */
[----:B------:R-:W0:Y:S01]  /*06f0*/  @P1 LDC.64 R10, c[0x0][0x388] ;  /* 0x0000e200ff0a1b82 */ /* 0x000e220000000a00 */
[CC--:B------:R-:W-:Y:S02]  /*0700*/  @P1 IADD3 R13, PT, PT, R20.reuse, R21.reuse, RZ ;  /* 0x00000015140d1210 */ /* 0x0c0fe40007ffe0ff */
[----:B------:R-:W-:-:S04]  /*0710*/  @P1 IADD3 R12, P2, PT, R20, R21, RZ ;  /* 0x00000015140c1210 */ /* 0x000fc80007f5e0ff */
[----:B------:R-:W-:Y:S01]  /*0720*/  @P1 IADD3.X R14, PT, PT, RZ, RZ, RZ, P2, !PT ;  /* 0x000000ffff0e1210 */ /* 0x000fe200017fe4ff */
[----:B------:R-:W1:Y:S08]  /*0730*/  @P1 LDC.64 R8, c[0x0][0x398] ;  /* 0x0000e600ff081b82 */ /* 0x000e700000000a00 */
[----:B------:R-:W2:Y:S08]  /*0740*/  @P1 LDC.64 R6, c[0x0][0x388] ;  /* 0x0000e200ff061b82 */ /* 0x000eb00000000a00 */
[----:B------:R-:W3:Y:S01]  /*0750*/  @!P0 LDC.64 R4, c[0x0][0x388] ;  /* 0x0000e200ff048b82 */ /* 0x000ee20000000a00 */
[----:B0-----:R-:W-:-:S04]  /*0760*/  @P1 IMAD.WIDE.U32 R10, R13, 0x4, R10 ;  /* 0x000000040d0a1825 */ /* 0x001fc800078e000a */
[C---:B------:R-:W-:Y:S01]  /*0770*/  @P1 IMAD R13, R21.reuse, R17, R0 ;  /* 0x00000011150d1224 */ /* 0x040fe200078e0200 */
[----:B------:R-:W-:Y:S01]  /*0780*/  @P1 IADD3 R21, PT, PT, R21, 0x2, RZ ;  /* 0x0000000215151810 */ /* 0x000fe20007ffe0ff */
[----:B------:R-:W4:Y:S01]  /*0790*/  @P1 LDG.E R11, desc[UR4][R10.64] ;  /* 0x000000040a0b1981 */ /* 0x000f22000c1e1900 */
[----:B------:R-:W0:Y:S01]  /*07a0*/  @!P0 LDC.64 R2, c[0x0][0x398] ;  /* 0x0000e600ff028b82 */ /* 0x000e220000000a00 */
[----:B-1----:R-:W-:Y:S01]  /*07b0*/  @P1 IMAD.WIDE R8, R13, 0x4, R8 ;  /* 0x000000040d081825 */ /* 0x002fe200078e0208 */
[----:B------:R-:W-:Y:S02]  /*07c0*/  @!P0 IADD3 R15, PT, PT, R20, R21, RZ ;  /* 0x00000015140f8210 */ /* 0x000fe40007ffe0ff */
[----:B--2---:R-:W-:Y:S01]  /*07d0*/  @P1 LEA R6, P2, R12, R6, 0x2 ;  /* 0x000000060c061211 */ /* 0x004fe200078410ff */
[----:B------:R-:W-:-:S03]  /*07e0*/  @!P0 IMAD R21, R21, R17, R0 ;  /* 0x0000001115158224 */ /* 0x000fc600078e0200 */
[----:B------:R-:W-:Y:S01]  /*07f0*/  @P1 LEA.HI.X R7, R12, R7, R14, 0x2, P2 ;  /* 0x000000070c071211 */ /* 0x000fe200010f140e */
[----:B------:R-:W-:Y:S01]  /*0800*/  @P1 IMAD.WIDE R12, R17, 0x4, R8 ;  /* 0x00000004110c1825 */ /* 0x000fe200078e0208 */
[----:B------:R-:W4:Y:S03]  /*0810*/  @P1 LDG.E R14, desc[UR4][R8.64] ;  /* 0x00000004080e1981 */ /* 0x000f26000c1e1900 */
[----:B---3--:R-:W-:Y:S01]  /*0820*/  @!P0 IMAD.WIDE.U32 R4, R15, 0x4, R4 ;  /* 0x000000040f048825 */ /* 0x008fe200078e0004 */
[----:B------:R-:W2:Y:S04]  /*0830*/  @P1 LDG.E R6, desc[UR4][R6.64+0x4] ;  /* 0x0000040406061981 */ /* 0x000ea8000c1e1900 */
[----:B------:R-:W2:Y:S01]  /*0840*/  @P1 LDG.E R12, desc[UR4][R12.64] ;  /* 0x000000040c0c1981 */ /* 0x000ea2000c1e1900 */
[----:B0-----:R-:W-:-:S03]  /*0850*/  @!P0 IMAD.WIDE R2, R21, 0x4, R2 ;  /* 0x0000000415028825 */ /* 0x001fc600078e0202 */
[----:B------:R-:W3:Y:S04]  /*0860*/  @!P0 LDG.E R5, desc[UR4][R4.64] ;  /* 0x0000000404058981 */ /* 0x000ee8000c1e1900 */
[----:B------:R-:W3:Y:S01]  /*0870*/  @!P0 LDG.E R2, desc[UR4][R2.64] ;  /* 0x0000000402028981 */ /* 0x000ee2000c1e1900 */
[----:B----4-:R-:W-:-:S04]  /*0880*/  @P1 FFMA R11, R11, R14, R24 ;  /* 0x0000000e0b0b1223 */ /* 0x010fc80000000018 */
[----:B--2---:R-:W-:-:S04]  /*0890*/  @P1 FFMA R24, R6, R12, R11 ;  /* 0x0000000c06181223 */ /* 0x004fc8000000000b */
[----:B---3--:R-:W-:-:S07]  /*08a0*/  @!P0 FFMA R24, R5, R2, R24 ;  /* 0x0000000205188223 */ /* 0x008fce0000000018 */
.L_x_0:
[----:B------:R-:W0:Y:S01]  /*08b0*/  LDC.64 R2, c[0x0][0x3a8] ;  /* 0x0000ea00ff027b82 */ /* 0x000e220000000a00 */
[----:B------:R-:W1:Y:S02]  /*08c0*/  LDCU UR6, c[0x0][0x3a4] ;  /* 0x00007480ff0677ac */ /* 0x000e640008000800 */
[----:B-1----:R-:W-:-:S04]  /*08d0*/  IMAD R19, R19, UR6, R0 ;  /* 0x0000000613137c24 */ /* 0x002fc8000f8e0200 */
[----:B0-----:R-:W-:-:S05]  /*08e0*/  IMAD.WIDE R2, R19, 0x4, R2 ;  /* 0x0000000413027825 */ /* 0x001fca00078e0202 */
[----:B------:R-:W-:Y:S01]  /*08f0*/  STG.E desc[UR4][R2.64], R24 ;  /* 0x0000001802007986 */ /* 0x000fe2000c101904 */
[----:B------:R-:W-:Y:S05]  /*0900*/  EXIT ;  /* 0x000000000000794d */ /* 0x000fea0003800000 */
.L_x_4:
[----:B------:R-:W-:-:S00]  /*0910*/  BRA `(.L_x_4) ;  /* 0xfffffffc00fc7947 */ /* 0x000fc0000383ffff */
[----:B------:R-:W-:-:S00]  /*0920*/  NOP ;  /* 0x0000000000007918 */ /* 0x000fc00000000000 */
        /* <DEDUP_REMOVED lines=13> */
.L_x_8:


//--------------------- .text._Z12vecAddDevicePiS_S_ --------------------------
	.section	.text._Z12vecAddDevicePiS_S_,"ax",@progbits
	.align	128
        .global         _Z12vecAddDevicePiS_S_
        .type           _Z12vecAddDevicePiS_S_,@function
        .size           _Z12vecAddDevicePiS_S_,(.L_x_9 - _Z12vecAddDevicePiS_S_)
        .other          _Z12vecAddDevicePiS_S_,@"STO_CUDA_ENTRY STV_DEFAULT"
_Z12vecAddDevicePiS_S_:
.text._Z12vecAddDevicePiS_S_:
[----:B------:R-:W-:Y:S01]  /*0000*/  LDC R1, c[0x0][0x37c] ;  /* 0x0000df00ff017b82 */ /* 0x000fe20000000800 */
[----:B------:R-:W0:Y:S07]  /*0010*/  S2R R0, SR_TID.X ;  /* 0x0000000000007919 */ /* 0x000e2e0000002100 */
[----:B------:R-:W0:Y:S08]  /*0020*/  S2UR UR4, SR_CTAID.X ;  /* 0x00000000000479c3 */ /* 0x000e300000002500 */
[----:B------:R-:W0:Y:S02]  /*0030*/  LDC R15, c[0x0][0x360] ;  /* 0x0000d800ff0f7b82 */ /* 0x000e240000000800 */
[----:B0-----:R-:W-:-:S05]  /*0040*/  IMAD R0, R15, UR4, R0 ;  /* 0x000000040f007c24 */ /* 0x001fca000f8e0200 */
[----:B------:R-:W-:-:S13]  /*0050*/  ISETP.GT.AND P0, PT, R0, 0xfffeff, PT ;  /* 0x00fffeff0000780c */ /* 0x000fda0003f04270 */
[----:B------:R-:W-:Y:S05]  /*0060*/  @P0 EXIT ;  /* 0x000000000000094d */ /* 0x000fea0003800000 */
[----:B------:R-:W0:Y:S01]  /*0070*/  LDC.64 R12, c[0x0][0x390] ;  /* 0x0000e400ff0c7b82 */ /* 0x000e220000000a00 */
[----:B------:R-:W1:Y:S01]  /*0080*/  LDCU UR4, c[0x0][0x370] ;  /* 0x00006e00ff0477ac */ /* 0x000e620008000800 */
[----:B------:R-:W2:Y:S06]  /*0090*/  LDCU.64 UR6, c[0x0][0x358] ;  /* 0x00006b00ff0677ac */ /* 0x000eac0008000a00 */
[----:B------:R-:W3:Y:S08]  /*00a0*/  LDC.64 R8, c[0x0][0x380] ;  /* 0x0000e000ff087b82 */ /* 0x000ef00000000a00 */
[----:B------:R-:W4:Y:S01]  /*00b0*/  LDC.64 R10, c[0x0][0x388] ;  /* 0x0000e200ff0a7b82 */ /* 0x000f220000000a00 */
[----:B-1----:R-:W-:-:S07]  /*00c0*/  IMAD R15, R15, UR4, RZ ;  /* 0x000000040f0f7c24 */ /* 0x002fce000f8e02ff */
.L_x_5:
[----:B---3--:R-:W-:-:S04]  /*00d0*/  IMAD.WIDE R2, R0, 0x4, R8 ;  /* 0x0000000400027825 */ /* 0x008fc800078e0208 */
[C---:B----4-:R-:W-:Y:S02]  /*00e0*/  IMAD.WIDE R4, R0.reuse, 0x4, R10 ;  /* 0x0000000400047825 */ /* 0x050fe400078e020a */
[----:B--2---:R-:W2:Y:S04]  /*00f0*/  LDG.E R2, desc[UR6][R2.64] ;  /* 0x0000000602027981 */ /* 0x004ea8000c1e1900 */
[----:B------:R-:W2:Y:S01]  /*0100*/  LDG.E R5, desc[UR6][R4.64] ;  /* 0x0000000604057981 */ /* 0x000ea2000c1e1900 */
[----:B01----:R-:W-:Y:S01]  /*0110*/  IMAD.WIDE R6, R0, 0x4, R12 ;  /* 0x0000000400067825 */ /* 0x003fe200078e020c */
[----:B------:R-:W-:-:S04]  /*0120*/  IADD3 R0, PT, PT, R15, R0, RZ ;  /* 0x000000000f007210 */ /* 0x000fc80007ffe0ff */
[----:B------:R-:W-:Y:S02]  /*0130*/  ISETP.GE.AND P0, PT, R0, 0xffff00, PT ;  /* 0x00ffff000000780c */ /* 0x000fe40003f06270 */
[----:B--2---:R-:W-:-:S05]  /*0140*/  IADD3 R17, PT, PT, R2, R5, RZ ;  /* 0x0000000502117210 */ /* 0x004fca0007ffe0ff */
[----:B------:R1:W-:Y:S06]  /*0150*/  STG.E desc[UR6][R6.64], R17 ;  /* 0x0000001106007986 */ /* 0x0003ec000c101906 */
[----:B------:R-:W-:Y:S05]  /*0160*/  @!P0 BRA `(.L_x_5) ;  /* 0xfffffffc00d88947 */ /* 0x000fea000383ffff */
[----:B------:R-:W-:Y:S05]  /*0170*/  EXIT ;  /* 0x000000000000794d */ /* 0x000fea0003800000 */
.L_x_6:
        /* <DEDUP_REMOVED lines=16> */
.L_x_9:


//--------------------- .text._Z3addiiPi          --------------------------
	.section	.text._Z3addiiPi,"ax",@progbits
	.align	128
        .global         _Z3addiiPi
        .type           _Z3addiiPi,@function
        .size           _Z3addiiPi,(.L_x_10 - _Z3addiiPi)
        .other          _Z3addiiPi,@"STO_CUDA_ENTRY STV_DEFAULT"
_Z3addiiPi:
.text._Z3addiiPi:
[----:B------:R-:W-:Y:S08]  /*0000*/  LDC R1, c[0x0][0x37c] ;  /* 0x0000df00ff017b82 */ /* 0x000ff00000000800 */
[----:B------:R-:W0:Y:S01]  /*0010*/  LDC.64 R4, c[0x0][0x380] ;  /* 0x0000e000ff047b82 */ /* 0x000e220000000a00 */
[----:B------:R-:W1:Y:S07]  /*0020*/  LDCU.64 UR4, c[0x0][0x358] ;  /* 0x00006b00ff0477ac */ /* 0x000e6e0008000a00 */
[----:B------:R-:W1:Y:S01]  /*0030*/  LDC.64 R2, c[0x0][0x388] ;  /* 0x0000e200ff027b82 */ /* 0x000e620000000a00 */
[----:B0-----:R-:W-:-:S05]  /*0040*/  IADD3 R5, PT, PT, R5, R4, RZ ;  /* 0x0000000405057210 */ /* 0x001fca0007ffe0ff */
[----:B-1----:R-:W-:Y:S01]  /*0050*/  STG.E desc[UR4][R2.64], R5 ;  /* 0x0000000502007986 */ /* 0x002fe2000c101904 */
[----:B------:R-:W-:Y:S05]  /*0060*/  EXIT ;  /* 0x000000000000794d */ /* 0x000fea0003800000 */
.L_x_7:
        /* <DEDUP_REMOVED lines=9> */
.L_x_10:


//--------------------- .nv.shared.reserved.0     --------------------------
	.section	.nv.shared.reserved.0,"aw",@nobits
	.weak		__nv_reservedSMEM_offset_0_alias
	.size		__nv_reservedSMEM_offset_0_alias, 0, 64
	.other		__nv_reservedSMEM_offset_0_alias,@"STO_CUDA_RESERVED_SHARED STV_DEFAULT"
__nv_reservedSMEM_offset_0_alias:
	.zero		0
	.zero		64


//--------------------- .nv.constant0._Z12MatMulKernel6MatrixS_S_ --------------------------
	.section	.nv.constant0._Z12MatMulKernel6MatrixS_S_,"a",@progbits
	.sectionflags	@""
	.align	4
.nv.constant0._Z12MatMulKernel6MatrixS_S_:
	.zero		944


//--------------------- .nv.constant0._Z12vecAddDevicePiS_S_ --------------------------
	.section	.nv.constant0._Z12vecAddDevicePiS_S_,"a",@progbits
	.sectionflags	@""
	.align	4
.nv.constant0._Z12vecAddDevicePiS_S_:
	.zero		920


//--------------------- .nv.constant0._Z3addiiPi  --------------------------
	.section	.nv.constant0._Z3addiiPi,"a",@progbits
	.sectionflags	@""
	.align	4
.nv.constant0._Z3addiiPi:
	.zero		912


//--------------------- SYMBOLS --------------------------

	.type		.nv.reservedSmem.offset0,@object
	.size		.nv.reservedSmem.offset0,0x4
